//
// Generated by NVIDIA NVVM Compiler
//
// Compiler Build ID: CL-36424714
// Cuda compilation tools, release 13.0, V13.0.88
// Based on NVVM 20.0.0
//

.version 9.0
.target sm_100
.address_size 64

	// .globl	_Z18test_bank_conflictv
.extern .shared .align 16 .b8 smem[];

.visible .entry _Z18test_bank_conflictv()
{
	.reg .b32 	%r<7>;
	.reg .b32 	%f<3>;

	mov.u32 	%r1, %tid.y;
	mov.u32 	%r2, %ntid.x;
	mov.u32 	%r3, %tid.x;
	mad.lo.s32 	%r4, %r1, %r2, %r3;
	mov.u32 	%r5, smem;
	mad.lo.s32 	%r6, %r4, 516, %r5;
	ld.shared.f32 	%f1, [%r6];
	add.f32 	%f2, %f1, 0f3F800000;
	st.shared.f32 	[%r6], %f2;
	ret;

}


// ===== COMPILED SASS (sm_100) =====

	.target	sm_100

	.elftype	@"ET_EXEC"


//--------------------- .note.nv.tkinfo           --------------------------
	.section	.note.nv.tkinfo,"",@"SHT_NOTE"
	.sectionflags	@"SHF_NOTE_NV_TKINFO"
	.tkinfo
        /*0018*/ 	.word	0x00000002
        /*0030*/ 	.string	""
        /*0030*/ 	.string	"ptxas"
        /*0030*/ 	.string	"Cuda compilation tools, release 13.0, V13.0.88"
        /*0030*/ 	.string	"Build cuda_13.0.r13.0/compiler.36424714_0"
        /*0030*/ 	.string	"-arch sm_100 -m 64 "



//--------------------- .note.nv.cuinfo           --------------------------
	.section	.note.nv.cuinfo,"",@"SHT_NOTE"
	.sectionflags	@"SHF_NOTE_NV_CUINFO"
        /*0018*/ 	.short	0x0002
        /*001a*/ 	.short	0x0064
        /*001c*/ 	.short	0x0082
	.zero		2


//--------------------- .nv.info                  --------------------------
	.section	.nv.info,"",@"SHT_CUDA_INFO"
	.align	4


	//----- nvinfo : EIATTR_REGCOUNT
	.align		4
        /*0000*/ 	.byte	0x04, 0x2f
        /*0002*/ 	.short	(.L_1 - .L_0)
	.align		4
.L_0:
        /*0004*/ 	.word	index@(_Z18test_bank_conflictv)
        /*0008*/ 	.word	0x00000008


	//----- nvinfo : EIATTR_FRAME_SIZE
	.align		4
.L_1:
        /*000c*/ 	.byte	0x04, 0x11
        /*000e*/ 	.short	(.L_3 - .L_2)
	.align		4
.L_2:
        /*0010*/ 	.word	index@(_Z18test_bank_conflictv)
        /*0014*/ 	.word	0x00000000


	//----- nvinfo : EIATTR_MIN_STACK_SIZE
	.align		4
.L_3:
        /*0018*/ 	.byte	0x04, 0x12
        /*001a*/ 	.short	(.L_5 - .L_4)
	.align		4
.L_4:
        /*001c*/ 	.word	index@(_Z18test_bank_conflictv)
        /*0020*/ 	.word	0x00000000
.L_5:


//--------------------- .nv.compat                --------------------------
	.section	.nv.compat,"",@"SHT_CUDA_COMPAT_INFO"
	.align	4
        /*0000*/ 	.byte	0x02, 0x09, 0x00, 0x00, 0x02, 0x02, 0x01, 0x00, 0x02, 0x05, 0x05, 0x00, 0x03, 0x07, 0x01, 0x01
        /*0010*/ 	.byte	0x02, 0x03, 0x00, 0x00, 0x02, 0x06, 0x01, 0x00, 0x04, 0x0b, 0x08, 0x00, 0x09, 0x00, 0x00, 0x00
        /*0020*/ 	.byte	0x00, 0x00, 0x00, 0x00


//--------------------- .nv.info._Z18test_bank_conflictv --------------------------
	.section	.nv.info._Z18test_bank_conflictv,"",@"SHT_CUDA_INFO"
	.sectionflags	@""
	.align	4


	//----- nvinfo : EIATTR_CUDA_API_VERSION
	.align		4
        /*0000*/ 	.byte	0x04, 0x37
        /*0002*/ 	.short	(.L_7 - .L_6)
.L_6:
        /*0004*/ 	.word	0x00000082


	//----- nvinfo : EIATTR_SPARSE_MMA_MASK
	.align		4
.L_7:
        /*0008*/ 	.byte	0x03, 0x50
        /*000a*/ 	.short	0x0000


	//----- nvinfo : EIATTR_MAXREG_COUNT
	.align		4
        /*000c*/ 	.byte	0x03, 0x1b
        /*000e*/ 	.short	0x00ff


	//----- nvinfo : EIATTR_MERCURY_ISA_VERSION
	.align		4
        /*0010*/ 	.byte	0x03, 0x5f
        /*0012*/ 	.short	0x0101


	//----- nvinfo : EIATTR_VRC_CTA_INIT_COUNT
	.align		4
        /*0014*/ 	.byte	0x02, 0x4a
	.zero		1
	.zero		1


	//----- nvinfo : EIATTR_EXIT_INSTR_OFFSETS
	.align		4
        /*0018*/ 	.byte	0x04, 0x1c
        /*001a*/ 	.short	(.L_9 - .L_8)


	//   ....[0]....
.L_8:
        /*001c*/ 	.word	0x000000c0


	//----- nvinfo : EIATTR_SW_WAR
	.align		4
.L_9:
        /*0020*/ 	.byte	0x04, 0x36
        /*0022*/ 	.short	(.L_11 - .L_10)
.L_10:
        /*0024*/ 	.word	0x00000008
.L_11:


//--------------------- .nv.callgraph             --------------------------
	.section	.nv.callgraph,"",@"SHT_CUDA_CALLGRAPH"
	.align	4
	.sectionentsize	8
	.align		4
        /*0000*/ 	.word	0x00000000
	.align		4
        /*0004*/ 	.word	0xffffffff
	.align		4
        /*0008*/ 	.word	0x00000000
	.align		4
        /*000c*/ 	.word	0xfffffffe
	.align		4
        /*0010*/ 	.word	0x00000000
	.align		4
        /*0014*/ 	.word	0xfffffffd
	.align		4
        /*0018*/ 	.word	0x00000000
	.align		4
        /*001c*/ 	.word	0xfffffffc


//--------------------- .text._Z18test_bank_conflictv --------------------------
	.section	.text._Z18test_bank_conflictv,"ax",@progbits
	.align	128
        .global         _Z18test_bank_conflictv
        .type           _Z18test_bank_conflictv,@function
        .size           _Z18test_bank_conflictv,(.L_x_1 - _Z18test_bank_conflictv)
        .other          _Z18test_bank_conflictv,@"STO_CUDA_ENTRY STV_DEFAULT"
_Z18test_bank_conflictv:
.text._Z18test_bank_conflictv:
[----:B------:R-:W-:Y:S01]  /*0000*/  LDC R1, c[0x0][0x37c] ;  /* 0x0000df00ff017b82 */ /* 0x000fe20000000800 */
[----:B------:R-:W0:Y:S01]  /*0010*/  S2R R3, SR_CgaCtaId ;  /* 0x0000000000037919 */ /* 0x000e220000008800 */
[----:B------:R-:W1:Y:S01]  /*0020*/  LDCU UR4, c[0x0][0x360] ;  /* 0x00006c00ff0477ac */ /* 0x000e620008000800 */
[----:B------:R-:W-:Y:S01]  /*0030*/  MOV R0, 0x400 ;  /* 0x0000040000007802 */ /* 0x000fe20000000f00 */
[----:B------:R-:W1:Y:S01]  /*0040*/  S2R R2, SR_TID.Y ;  /* 0x0000000000027919 */ /* 0x000e620000002200 */
[----:B------:R-:W1:Y:S02]  /*0050*/  S2R R5, SR_TID.X ;  /* 0x0000000000057919 */ /* 0x000e640000002100 */
[----:B0-----:R-:W-:Y:S01]  /*0060*/  LEA R3, R3, R0, 0x18 ;  /* 0x0000000003037211 */ /* 0x001fe200078ec0ff */
[----:B-1----:R-:W-:-:S04]  /*0070*/  IMAD R0, R2, UR4, R5 ;  /* 0x0000000402007c24 */ /* 0x002fc8000f8e0205 */
[----:B------:R-:W-:-:S05]  /*0080*/  IMAD R0, R0, 0x204, R3 ;  /* 0x0000020400007824 */ /* 0x000fca00078e0203 */
[----:B------:R-:W0:Y:S02]  /*0090*/  LDS R2, [R0] ;  /* 0x0000000000027984 */ /* 0x000e240000000800 */
[----:B0-----:R-:W-:-:S05]  /*00a0*/  FADD R3, R2, 1 ;  /* 0x3f80000002037421 */ /* 0x001fca0000000000 */
[----:B------:R-:W-:Y:S01]  /*00b0*/  STS [R0], R3 ;  /* 0x0000000300007388 */ /* 0x000fe20000000800 */
[----:B------:R-:W-:Y:S05]  /*00c0*/  EXIT ;  /* 0x000000000000794d */ /* 0x000fea0003800000 */
.L_x_0:
[----:B------:R-:W-:-:S00]  /*00d0*/  BRA `(.L_x_0) ;  /* 0xfffffffc00fc7947 */ /* 0x000fc0000383ffff */
[----:B------:R-:W-:-:S00]  /*00e0*/  NOP ;  /* 0x0000000000007918 */ /* 0x000fc00000000000 */
        /* <DEDUP_REMOVED lines=9> */
.L_x_1:


//--------------------- .nv.shared._Z18test_bank_conflictv --------------------------
	.section	.nv.shared._Z18test_bank_conflictv,"aw",@nobits
	.sectionflags	@""
	.align	16
	.zero		1024


//--------------------- .nv.shared.reserved.0     --------------------------
	.section	.nv.shared.reserved.0,"aw",@nobits
	.weak		__nv_reservedSMEM_offset_0_alias
	.size		__nv_reservedSMEM_offset_0_alias, 0, 64
	.other		__nv_reservedSMEM_offset_0_alias,@"STO_CUDA_RESERVED_SHARED STV_DEFAULT"
__nv_reservedSMEM_offset_0_alias:
	.zero		0
	.zero		64


//--------------------- .nv.constant0._Z18test_bank_conflictv --------------------------
	.section	.nv.constant0._Z18test_bank_conflictv,"a",@progbits
	.sectionflags	@""
	.align	4
.nv.constant0._Z18test_bank_conflictv:
	.zero		896


//--------------------- SYMBOLS --------------------------

	.type		.nv.reservedSmem.offset0,@object
	.size		.nv.reservedSmem.offset0,0x4
	.type		.nv.reservedSmem.cap,@object
	.size		.nv.reservedSmem.cap,0x4
